//
// Generated by NVIDIA NVVM Compiler
//
// Compiler Build ID: CL-36424714
// Cuda compilation tools, release 13.0, V13.0.88
// Based on NVVM 20.0.0
//

.version 9.0
.target sm_100
.address_size 64

	// .globl	_Z12oddPhaseSortPii

.visible .entry _Z12oddPhaseSortPii(
	.param .u64 .ptr .align 1 _Z12oddPhaseSortPii_param_0,
	.param .u32 _Z12oddPhaseSortPii_param_1
)
{
	.reg .pred 	%p<6>;
	.reg .b32 	%r<15>;
	.reg .b64 	%rd<5>;

	ld.param.u64 	%rd3, [_Z12oddPhaseSortPii_param_0];
	ld.param.u32 	%r9, [_Z12oddPhaseSortPii_param_1];
	mov.u32 	%r10, %ctaid.x;
	mov.u32 	%r1, %ntid.x;
	mov.u32 	%r11, %tid.x;
	mad.lo.s32 	%r14, %r10, %r1, %r11;
	add.s32 	%r3, %r9, -1;
	setp.ge.s32 	%p1, %r14, %r3;
	@%p1 bra 	$L__BB0_6;
	mov.u32 	%r12, %nctaid.x;
	mul.lo.s32 	%r4, %r12, %r1;
	cvta.to.global.u64 	%rd1, %rd3;
$L__BB0_2:
	and.b32  	%r13, %r14, 1;
	setp.eq.b32 	%p2, %r13, 1;
	not.pred 	%p3, %p2;
	@%p3 bra 	$L__BB0_5;
	mul.wide.s32 	%rd4, %r14, 4;
	add.s64 	%rd2, %rd1, %rd4;
	ld.global.u32 	%r6, [%rd2];
	ld.global.u32 	%r7, [%rd2+4];
	setp.le.s32 	%p4, %r6, %r7;
	@%p4 bra 	$L__BB0_5;
	st.global.u32 	[%rd2], %r7;
	st.global.u32 	[%rd2+4], %r6;
$L__BB0_5:
	add.s32 	%r14, %r14, %r4;
	setp.lt.s32 	%p5, %r14, %r3;
	@%p5 bra 	$L__BB0_2;
$L__BB0_6:
	ret;

}
	// .globl	_Z13evenPhaseSortPii
.visible .entry _Z13evenPhaseSortPii(
	.param .u64 .ptr .align 1 _Z13evenPhaseSortPii_param_0,
	.param .u32 _Z13evenPhaseSortPii_param_1
)
{
	.reg .pred 	%p<5>;
	.reg .b32 	%r<15>;
	.reg .b64 	%rd<5>;

	ld.param.u64 	%rd3, [_Z13evenPhaseSortPii_param_0];
	ld.param.u32 	%r9, [_Z13evenPhaseSortPii_param_1];
	mov.u32 	%r10, %ctaid.x;
	mov.u32 	%r1, %ntid.x;
	mov.u32 	%r11, %tid.x;
	mad.lo.s32 	%r14, %r10, %r1, %r11;
	add.s32 	%r3, %r9, -1;
	setp.ge.s32 	%p1, %r14, %r3;
	@%p1 bra 	$L__BB1_6;
	mov.u32 	%r12, %nctaid.x;
	mul.lo.s32 	%r4, %r12, %r1;
	cvta.to.global.u64 	%rd1, %rd3;
$L__BB1_2:
	and.b32  	%r13, %r14, 1;
	setp.eq.b32 	%p2, %r13, 1;
	@%p2 bra 	$L__BB1_5;
	mul.wide.s32 	%rd4, %r14, 4;
	add.s64 	%rd2, %rd1, %rd4;
	ld.global.u32 	%r6, [%rd2];
	ld.global.u32 	%r7, [%rd2+4];
	setp.le.s32 	%p3, %r6, %r7;
	@%p3 bra 	$L__BB1_5;
	st.global.u32 	[%rd2], %r7;
	st.global.u32 	[%rd2+4], %r6;
$L__BB1_5:
	add.s32 	%r14, %r14, %r4;
	setp.lt.s32 	%p4, %r14, %r3;
	@%p4 bra 	$L__BB1_2;
$L__BB1_6:
	ret;

}


// ===== COMPILED SASS (sm_100) =====

	.target	sm_100

	.elftype	@"ET_EXEC"


//--------------------- .note.nv.tkinfo           --------------------------
	.section	.note.nv.tkinfo,"",@"SHT_NOTE"
	.sectionflags	@"SHF_NOTE_NV_TKINFO"
	.tkinfo
        /*0018*/ 	.word	0x00000002
        /*0030*/ 	.string	""
        /*0030*/ 	.string	"ptxas"
        /*0030*/ 	.string	"Cuda compilation tools, release 13.0, V13.0.88"
        /*0030*/ 	.string	"Build cuda_13.0.r13.0/compiler.36424714_0"
        /*0030*/ 	.string	"-arch sm_100 -m 64 "



//--------------------- .note.nv.cuinfo           --------------------------
	.section	.note.nv.cuinfo,"",@"SHT_NOTE"
	.sectionflags	@"SHF_NOTE_NV_CUINFO"
        /*0018*/ 	.short	0x0002
        /*001a*/ 	.short	0x0064
        /*001c*/ 	.short	0x0082
	.zero		2


//--------------------- .nv.info                  --------------------------
	.section	.nv.info,"",@"SHT_CUDA_INFO"
	.align	4


	//----- nvinfo : EIATTR_REGCOUNT
	.align		4
        /*0000*/ 	.byte	0x04, 0x2f
        /*0002*/ 	.short	(.L_1 - .L_0)
	.align		4
.L_0:
        /*0004*/ 	.word	index@(_Z12oddPhaseSortPii)
        /*0008*/ 	.word	0x0000000c


	//----- nvinfo : EIATTR_FRAME_SIZE
	.align		4
.L_1:
        /*000c*/ 	.byte	0x04, 0x11
        /*000e*/ 	.short	(.L_3 - .L_2)
	.align		4
.L_2:
        /*0010*/ 	.word	index@(_Z12oddPhaseSortPii)
        /*0014*/ 	.word	0x00000000


	//----- nvinfo : EIATTR_REGCOUNT
	.align		4
.L_3:
        /*0018*/ 	.byte	0x04, 0x2f
        /*001a*/ 	.short	(.L_5 - .L_4)
	.align		4
.L_4:
        /*001c*/ 	.word	index@(_Z13evenPhaseSortPii)
        /*0020*/ 	.word	0x0000000c


	//----- nvinfo : EIATTR_FRAME_SIZE
	.align		4
.L_5:
        /*0024*/ 	.byte	0x04, 0x11
        /*0026*/ 	.short	(.L_7 - .L_6)
	.align		4
.L_6:
        /*0028*/ 	.word	index@(_Z13evenPhaseSortPii)
        /*002c*/ 	.word	0x00000000


	//----- nvinfo : EIATTR_MIN_STACK_SIZE
	.align		4
.L_7:
        /*0030*/ 	.byte	0x04, 0x12
        /*0032*/ 	.short	(.L_9 - .L_8)
	.align		4
.L_8:
        /*0034*/ 	.word	index@(_Z13evenPhaseSortPii)
        /*0038*/ 	.word	0x00000000


	//----- nvinfo : EIATTR_MIN_STACK_SIZE
	.align		4
.L_9:
        /*003c*/ 	.byte	0x04, 0x12
        /*003e*/ 	.short	(.L_11 - .L_10)
	.align		4
.L_10:
        /*0040*/ 	.word	index@(_Z12oddPhaseSortPii)
        /*0044*/ 	.word	0x00000000
.L_11:


//--------------------- .nv.compat                --------------------------
	.section	.nv.compat,"",@"SHT_CUDA_COMPAT_INFO"
	.align	4
        /*0000*/ 	.byte	0x02, 0x09, 0x00, 0x00, 0x02, 0x02, 0x01, 0x00, 0x02, 0x05, 0x05, 0x00, 0x03, 0x07, 0x01, 0x01
        /*0010*/ 	.byte	0x02, 0x03, 0x00, 0x00, 0x02, 0x06, 0x01, 0x00, 0x04, 0x0b, 0x08, 0x00, 0x09, 0x00, 0x00, 0x00
        /*0020*/ 	.byte	0x00, 0x00, 0x00, 0x00


//--------------------- .nv.info._Z13evenPhaseSortPii --------------------------
	.section	.nv.info._Z13evenPhaseSortPii,"",@"SHT_CUDA_INFO"
	.sectionflags	@""
	.align	4


	//----- nvinfo : EIATTR_CUDA_API_VERSION
	.align		4
        /*0000*/ 	.byte	0x04, 0x37
        /*0002*/ 	.short	(.L_13 - .L_12)
.L_12:
        /*0004*/ 	.word	0x00000082


	//----- nvinfo : EIATTR_KPARAM_INFO
	.align		4
.L_13:
        /*0008*/ 	.byte	0x04, 0x17
        /*000a*/ 	.short	(.L_15 - .L_14)
.L_14:
        /*000c*/ 	.word	0x00000000
        /*0010*/ 	.short	0x0001
        /*0012*/ 	.short	0x0008
        /*0014*/ 	.byte	0x00, 0xf0, 0x11, 0x00


	//----- nvinfo : EIATTR_KPARAM_INFO
	.align		4
.L_15:
        /*0018*/ 	.byte	0x04, 0x17
        /*001a*/ 	.short	(.L_17 - .L_16)
.L_16:
        /*001c*/ 	.word	0x00000000
        /*0020*/ 	.short	0x0000
        /*0022*/ 	.short	0x0000
        /*0024*/ 	.byte	0x00, 0xf5, 0x21, 0x00


	//----- nvinfo : EIATTR_SPARSE_MMA_MASK
	.align		4
.L_17:
        /*0028*/ 	.byte	0x03, 0x50
        /*002a*/ 	.short	0x0000


	//----- nvinfo : EIATTR_MAXREG_COUNT
	.align		4
        /*002c*/ 	.byte	0x03, 0x1b
        /*002e*/ 	.short	0x00ff


	//----- nvinfo : EIATTR_MERCURY_ISA_VERSION
	.align		4
        /*0030*/ 	.byte	0x03, 0x5f
        /*0032*/ 	.short	0x0101


	//----- nvinfo : EIATTR_VRC_CTA_INIT_COUNT
	.align		4
        /*0034*/ 	.byte	0x02, 0x4a
	.zero		1
	.zero		1


	//----- nvinfo : EIATTR_EXIT_INSTR_OFFSETS
	.align		4
        /*0038*/ 	.byte	0x04, 0x1c
        /*003a*/ 	.short	(.L_19 - .L_18)


	//   ....[0]....
.L_18:
        /*003c*/ 	.word	0x00000080


	//   ....[1]....
        /*0040*/ 	.word	0x000001b0


	//----- nvinfo : EIATTR_CRS_STACK_SIZE
	.align		4
.L_19:
        /*0044*/ 	.byte	0x04, 0x1e
        /*0046*/ 	.short	(.L_21 - .L_20)
.L_20:
        /*0048*/ 	.word	0x00000000


	//----- nvinfo : EIATTR_CBANK_PARAM_SIZE
	.align		4
.L_21:
        /*004c*/ 	.byte	0x03, 0x19
        /*004e*/ 	.short	0x000c


	//----- nvinfo : EIATTR_PARAM_CBANK
	.align		4
        /*0050*/ 	.byte	0x04, 0x0a
        /*0052*/ 	.short	(.L_23 - .L_22)
	.align		4
.L_22:
        /*0054*/ 	.word	index@(.nv.constant0._Z13evenPhaseSortPii)
        /*0058*/ 	.short	0x0380
        /*005a*/ 	.short	0x000c


	//----- nvinfo : EIATTR_SW_WAR
	.align		4
.L_23:
        /*005c*/ 	.byte	0x04, 0x36
        /*005e*/ 	.short	(.L_25 - .L_24)
.L_24:
        /*0060*/ 	.word	0x00000008
.L_25:


//--------------------- .nv.info._Z12oddPhaseSortPii --------------------------
	.section	.nv.info._Z12oddPhaseSortPii,"",@"SHT_CUDA_INFO"
	.sectionflags	@""
	.align	4


	//----- nvinfo : EIATTR_CUDA_API_VERSION
	.align		4
        /*0000*/ 	.byte	0x04, 0x37
        /*0002*/ 	.short	(.L_27 - .L_26)
.L_26:
        /*0004*/ 	.word	0x00000082


	//----- nvinfo : EIATTR_KPARAM_INFO
	.align		4
.L_27:
        /*0008*/ 	.byte	0x04, 0x17
        /*000a*/ 	.short	(.L_29 - .L_28)
.L_28:
        /*000c*/ 	.word	0x00000000
        /*0010*/ 	.short	0x0001
        /*0012*/ 	.short	0x0008
        /*0014*/ 	.byte	0x00, 0xf0, 0x11, 0x00


	//----- nvinfo : EIATTR_KPARAM_INFO
	.align		4
.L_29:
        /*0018*/ 	.byte	0x04, 0x17
        /*001a*/ 	.short	(.L_31 - .L_30)
.L_30:
        /*001c*/ 	.word	0x00000000
        /*0020*/ 	.short	0x0000
        /*0022*/ 	.short	0x0000
        /*0024*/ 	.byte	0x00, 0xf5, 0x21, 0x00


	//----- nvinfo : EIATTR_SPARSE_MMA_MASK
	.align		4
.L_31:
        /*0028*/ 	.byte	0x03, 0x50
        /*002a*/ 	.short	0x0000


	//----- nvinfo : EIATTR_MAXREG_COUNT
	.align		4
        /*002c*/ 	.byte	0x03, 0x1b
        /*002e*/ 	.short	0x00ff


	//----- nvinfo : EIATTR_MERCURY_ISA_VERSION
	.align		4
        /*0030*/ 	.byte	0x03, 0x5f
        /*0032*/ 	.short	0x0101


	//----- nvinfo : EIATTR_VRC_CTA_INIT_COUNT
	.align		4
        /*0034*/ 	.byte	0x02, 0x4a
	.zero		1
	.zero		1


	//----- nvinfo : EIATTR_EXIT_INSTR_OFFSETS
	.align		4
        /*0038*/ 	.byte	0x04, 0x1c
        /*003a*/ 	.short	(.L_33 - .L_32)


	//   ....[0]....
.L_32:
        /*003c*/ 	.word	0x00000080


	//   ....[1]....
        /*0040*/ 	.word	0x000001b0


	//----- nvinfo : EIATTR_CRS_STACK_SIZE
	.align		4
.L_33:
        /*0044*/ 	.byte	0x04, 0x1e
        /*0046*/ 	.short	(.L_35 - .L_34)
.L_34:
        /*0048*/ 	.word	0x00000000


	//----- nvinfo : EIATTR_CBANK_PARAM_SIZE
	.align		4
.L_35:
        /*004c*/ 	.byte	0x03, 0x19
        /*004e*/ 	.short	0x000c


	//----- nvinfo : EIATTR_PARAM_CBANK
	.align		4
        /*0050*/ 	.byte	0x04, 0x0a
        /*0052*/ 	.short	(.L_37 - .L_36)
	.align		4
.L_36:
        /*0054*/ 	.word	index@(.nv.constant0._Z12oddPhaseSortPii)
        /*0058*/ 	.short	0x0380
        /*005a*/ 	.short	0x000c


	//----- nvinfo : EIATTR_SW_WAR
	.align		4
.L_37:
        /*005c*/ 	.byte	0x04, 0x36
        /*005e*/ 	.short	(.L_39 - .L_38)
.L_38:
        /*0060*/ 	.word	0x00000008
.L_39:


//--------------------- .nv.callgraph             --------------------------
	.section	.nv.callgraph,"",@"SHT_CUDA_CALLGRAPH"
	.align	4
	.sectionentsize	8
	.align		4
        /*0000*/ 	.word	0x00000000
	.align		4
        /*0004*/ 	.word	0xffffffff
	.align		4
        /*0008*/ 	.word	0x00000000
	.align		4
        /*000c*/ 	.word	0xfffffffe
	.align		4
        /*0010*/ 	.word	0x00000000
	.align		4
        /*0014*/ 	.word	0xfffffffd
	.align		4
        /*0018*/ 	.word	0x00000000
	.align		4
        /*001c*/ 	.word	0xfffffffc


//--------------------- .text._Z13evenPhaseSortPii --------------------------
	.section	.text._Z13evenPhaseSortPii,"ax",@progbits
	.align	128
        .global         _Z13evenPhaseSortPii
        .type           _Z13evenPhaseSortPii,@function
        .size           _Z13evenPhaseSortPii,(.L_x_8 - _Z13evenPhaseSortPii)
        .other          _Z13evenPhaseSortPii,@"STO_CUDA_ENTRY STV_DEFAULT"
_Z13evenPhaseSortPii:
.text._Z13evenPhaseSortPii:
[----:B------:R-:W-:Y:S01]  /*0000*/  LDC R1, c[0x0][0x37c] ;  /* 0x0000df00ff017b82 */ /* 0x000fe20000000800 */
[----:B------:R-:W0:Y:S07]  /*0010*/  S2R R0, SR_TID.X ;  /* 0x0000000000007919 */ /* 0x000e2e0000002100 */
[----:B------:R-:W0:Y:S01]  /*0020*/  S2UR UR5, SR_CTAID.X ;  /* 0x00000000000579c3 */ /* 0x000e220000002500 */
[----:B------:R-:W1:Y:S07]  /*0030*/  LDCU UR4, c[0x0][0x388] ;  /* 0x00007100ff0477ac */ /* 0x000e6e0008000800 */
[----:B------:R-:W0:Y:S01]  /*0040*/  LDC R7, c[0x0][0x360] ;  /* 0x0000d800ff077b82 */ /* 0x000e220000000800 */
[----:B-1----:R-:W-:Y:S01]  /*0050*/  UIADD3 UR4, UPT, UPT, UR4, -0x1, URZ ;  /* 0xffffffff04047890 */ /* 0x002fe2000fffe0ff */
[----:B0-----:R-:W-:-:S05]  /*0060*/  IMAD R0, R7, UR5, R0 ;  /* 0x0000000507007c24 */ /* 0x001fca000f8e0200 */
[----:B------:R-:W-:-:S13]  /*0070*/  ISETP.GE.AND P0, PT, R0, UR4, PT ;  /* 0x0000000400007c0c */ /* 0x000fda000bf06270 */
[----:B------:R-:W-:Y:S05]  /*0080*/  @P0 EXIT ;  /* 0x000000000000094d */ /* 0x000fea0003800000 */
[----:B------:R-:W0:Y:S01]  /*0090*/  LDC.64 R2, c[0x0][0x380] ;  /* 0x0000e000ff027b82 */ /* 0x000e220000000a00 */
[----:B------:R-:W1:Y:S01]  /*00a0*/  LDCU UR5, c[0x0][0x370] ;  /* 0x00006e00ff0577ac */ /* 0x000e620008000800 */
[----:B------:R-:W2:Y:S01]  /*00b0*/  LDCU.64 UR6, c[0x0][0x358] ;  /* 0x00006b00ff0677ac */ /* 0x000ea20008000a00 */
[----:B-1----:R-:W-:-:S07]  /*00c0*/  IMAD R7, R7, UR5, RZ ;  /* 0x0000000507077c24 */ /* 0x002fce000f8e02ff */
.L_x_2:
[----:B-1----:R-:W-:Y:S01]  /*00d0*/  LOP3.LUT R4, R0, 0x1, RZ, 0xc0, !PT ;  /* 0x0000000100047812 */ /* 0x002fe200078ec0ff */
[----:B------:R-:W-:Y:S03]  /*00e0*/  BSSY.RECONVERGENT B0, `(.L_x_0) ;  /* 0x0000009000007945 */ /* 0x000fe60003800200 */
[----:B------:R-:W-:-:S13]  /*00f0*/  ISETP.NE.U32.AND P0, PT, R4, 0x1, PT ;  /* 0x000000010400780c */ /* 0x000fda0003f05070 */
[----:B------:R-:W-:Y:S05]  /*0100*/  @!P0 BRA `(.L_x_1) ;  /* 0x0000000000188947 */ /* 0x000fea0003800000 */
[----:B0-----:R-:W-:-:S05]  /*0110*/  IMAD.WIDE R4, R0, 0x4, R2 ;  /* 0x0000000400047825 */ /* 0x001fca00078e0202 */
[----:B--2---:R-:W2:Y:S04]  /*0120*/  LDG.E R9, desc[UR6][R4.64] ;  /* 0x0000000604097981 */ /* 0x004ea8000c1e1900 */
[----:B------:R-:W2:Y:S02]  /*0130*/  LDG.E R6, desc[UR6][R4.64+0x4] ;  /* 0x0000040604067981 */ /* 0x000ea4000c1e1900 */
[----:B--2---:R-:W-:-:S13]  /*0140*/  ISETP.GT.AND P0, PT, R9, R6, PT ;  /* 0x000000060900720c */ /* 0x004fda0003f04270 */
[----:B------:R1:W-:Y:S04]  /*0150*/  @P0 STG.E desc[UR6][R4.64], R6 ;  /* 0x0000000604000986 */ /* 0x0003e8000c101906 */
[----:B------:R1:W-:Y:S02]  /*0160*/  @P0 STG.E desc[UR6][R4.64+0x4], R9 ;  /* 0x0000040904000986 */ /* 0x0003e4000c101906 */
.L_x_1:
[----:B--2---:R-:W-:Y:S05]  /*0170*/  BSYNC.RECONVERGENT B0 ;  /* 0x0000000000007941 */ /* 0x004fea0003800200 */
.L_x_0:
[----:B------:R-:W-:-:S05]  /*0180*/  IMAD.IADD R0, R7, 0x1, R0 ;  /* 0x0000000107007824 */ /* 0x000fca00078e0200 */
[----:B------:R-:W-:-:S13]  /*0190*/  ISETP.GE.AND P0, PT, R0, UR4, PT ;  /* 0x0000000400007c0c */ /* 0x000fda000bf06270 */
[----:B------:R-:W-:Y:S05]  /*01a0*/  @!P0 BRA `(.L_x_2) ;  /* 0xfffffffc00c88947 */ /* 0x000fea000383ffff */
[----:B------:R-:W-:Y:S05]  /*01b0*/  EXIT ;  /* 0x000000000000794d */ /* 0x000fea0003800000 */
.L_x_3:
[----:B------:R-:W-:-:S00]  /*01c0*/  BRA `(.L_x_3) ;  /* 0xfffffffc00fc7947 */ /* 0x000fc0000383ffff */
[----:B------:R-:W-:-:S00]  /*01d0*/  NOP ;  /* 0x0000000000007918 */ /* 0x000fc00000000000 */
        /* <DEDUP_REMOVED lines=10> */
.L_x_8:


//--------------------- .text._Z12oddPhaseSortPii --------------------------
	.section	.text._Z12oddPhaseSortPii,"ax",@progbits
	.align	128
        .global         _Z12oddPhaseSortPii
        .type           _Z12oddPhaseSortPii,@function
        .size           _Z12oddPhaseSortPii,(.L_x_9 - _Z12oddPhaseSortPii)
        .other          _Z12oddPhaseSortPii,@"STO_CUDA_ENTRY STV_DEFAULT"
_Z12oddPhaseSortPii:
.text._Z12oddPhaseSortPii:
        /* <DEDUP_REMOVED lines=13> */
.L_x_6:
[----:B-1----:R-:W-:Y:S01]  /*00d0*/  LOP3.LUT R4, R0, 0x1, RZ, 0xc0, !PT ;  /* 0x0000000100047812 */ /* 0x002fe200078ec0ff */
[----:B------:R-:W-:Y:S03]  /*00e0*/  BSSY.RECONVERGENT B0, `(.L_x_4) ;  /* 0x0000009000007945 */ /* 0x000fe60003800200 */
[----:B------:R-:W-:-:S13]  /*00f0*/  ISETP.NE.U32.AND P0, PT, R4, 0x1, PT ;  /* 0x000000010400780c */ /* 0x000fda0003f05070 */
[----:B------:R-:W-:Y:S05]  /*0100*/  @P0 BRA `(.L_x_5) ;  /* 0x0000000000180947 */ /* 0x000fea0003800000 */
[----:B0-----:R-:W-:-:S05]  /*0110*/  IMAD.WIDE R4, R0, 0x4, R2 ;  /* 0x0000000400047825 */ /* 0x001fca00078e0202 */
[----:B--2---:R-:W2:Y:S04]  /*0120*/  LDG.E R9, desc[UR6][R4.64] ;  /* 0x0000000604097981 */ /* 0x004ea8000c1e1900 */
[----:B------:R-:W2:Y:S02]  /*0130*/  LDG.E R6, desc[UR6][R4.64+0x4] ;  /* 0x0000040604067981 */ /* 0x000ea4000c1e1900 */
[----:B--2---:R-:W-:-:S13]  /*0140*/  ISETP.GT.AND P0, PT, R9, R6, PT ;  /* 0x000000060900720c */ /* 0x004fda0003f04270 */
[----:B------:R1:W-:Y:S04]  /*0150*/  @P0 STG.E desc[UR6][R4.64], R6 ;  /* 0x0000000604000986 */ /* 0x0003e8000c101906 */
[----:B------:R1:W-:Y:S02]  /*0160*/  @P0 STG.E desc[UR6][R4.64+0x4], R9 ;  /* 0x0000040904000986 */ /* 0x0003e4000c101906 */
.L_x_5:
[----:B--2---:R-:W-:Y:S05]  /*0170*/  BSYNC.RECONVERGENT B0 ;  /* 0x0000000000007941 */ /* 0x004fea0003800200 */
.L_x_4:
[----:B------:R-:W-:-:S05]  /*0180*/  IMAD.IADD R0, R7, 0x1, R0 ;  /* 0x0000000107007824 */ /* 0x000fca00078e0200 */
[----:B------:R-:W-:-:S13]  /*0190*/  ISETP.GE.AND P0, PT, R0, UR4, PT ;  /* 0x0000000400007c0c */ /* 0x000fda000bf06270 */
[----:B------:R-:W-:Y:S05]  /*01a0*/  @!P0 BRA `(.L_x_6) ;  /* 0xfffffffc00c88947 */ /* 0x000fea000383ffff */
[----:B------:R-:W-:Y:S05]  /*01b0*/  EXIT ;  /* 0x000000000000794d */ /* 0x000fea0003800000 */
.L_x_7:
        /* <DEDUP_REMOVED lines=12> */
.L_x_9:


//--------------------- .nv.shared.reserved.0     --------------------------
	.section	.nv.shared.reserved.0,"aw",@nobits
	.weak		__nv_reservedSMEM_offset_0_alias
	.size		__nv_reservedSMEM_offset_0_alias, 0, 64
	.other		__nv_reservedSMEM_offset_0_alias,@"STO_CUDA_RESERVED_SHARED STV_DEFAULT"
__nv_reservedSMEM_offset_0_alias:
	.zero		0
	.zero		64


//--------------------- .nv.constant0._Z13evenPhaseSortPii --------------------------
	.section	.nv.constant0._Z13evenPhaseSortPii,"a",@progbits
	.sectionflags	@""
	.align	4
.nv.constant0._Z13evenPhaseSortPii:
	.zero		908


//--------------------- .nv.constant0._Z12oddPhaseSortPii --------------------------
	.section	.nv.constant0._Z12oddPhaseSortPii,"a",@progbits
	.sectionflags	@""
	.align	4
.nv.constant0._Z12oddPhaseSortPii:
	.zero		908


//--------------------- SYMBOLS --------------------------

	.type		.nv.reservedSmem.offset0,@object
	.size		.nv.reservedSmem.offset0,0x4
